	.headerflags	@"EF_CUDA_TEXMODE_UNIFIED EF_CUDA_64BIT_ADDRESS EF_CUDA_SM86 EF_CUDA_VIRTUAL_SM(EF_CUDA_SM86)"
	.elftype	@"ET_EXEC"


//--------------------- .nv.info                  --------------------------
	.section	.nv.info,"",@"SHT_CUDA_INFO"
	.align	4


	//----- nvinfo : EIATTR_REGCOUNT
	.align		4
        /*0000*/ 	.byte	0x04, 0x2f
        /*0002*/ 	.short	(.L_8 - .L_7)
	.align		4
.L_7:
        /*0004*/ 	.word	index@(triton__0d1d2d3d4de5de)
        /*0008*/ 	.word	0x00000030


	//----- nvinfo : EIATTR_MAX_STACK_SIZE
	.align		4
.L_8:
        /*000c*/ 	.byte	0x04, 0x23
        /*000e*/ 	.short	(.L_10 - .L_9)
	.align		4
.L_9:
        /*0010*/ 	.word	index@($__internal_0_$__cuda_sm70_shflsync_bfly)
        /*0014*/ 	.word	0x00000000


	//----- nvinfo : EIATTR_MIN_STACK_SIZE
	.align		4
.L_10:
        /*0018*/ 	.byte	0x04, 0x12
        /*001a*/ 	.short	(.L_12 - .L_11)
	.align		4
.L_11:
        /*001c*/ 	.word	index@($__internal_0_$__cuda_sm70_shflsync_bfly)
        /*0020*/ 	.word	0x00000000


	//----- nvinfo : EIATTR_FRAME_SIZE
	.align		4
.L_12:
        /*0024*/ 	.byte	0x04, 0x11
        /*0026*/ 	.short	(.L_14 - .L_13)
	.align		4
.L_13:
        /*0028*/ 	.word	index@($__internal_0_$__cuda_sm70_shflsync_bfly)
        /*002c*/ 	.word	0x00000000


	//----- nvinfo : EIATTR_MAX_STACK_SIZE
	.align		4
.L_14:
        /*0030*/ 	.byte	0x04, 0x23
        /*0032*/ 	.short	(.L_16 - .L_15)
	.align		4
.L_15:
        /*0034*/ 	.word	index@(triton__0d1d2d3d4de5de)
        /*0038*/ 	.word	0x00000000


	//----- nvinfo : EIATTR_MIN_STACK_SIZE
	.align		4
.L_16:
        /*003c*/ 	.byte	0x04, 0x12
        /*003e*/ 	.short	(.L_18 - .L_17)
	.align		4
.L_17:
        /*0040*/ 	.word	index@(triton__0d1d2d3d4de5de)
        /*0044*/ 	.word	0x00000000


	//----- nvinfo : EIATTR_FRAME_SIZE
	.align		4
.L_18:
        /*0048*/ 	.byte	0x04, 0x11
        /*004a*/ 	.short	(.L_20 - .L_19)
	.align		4
.L_19:
        /*004c*/ 	.word	index@(triton__0d1d2d3d4de5de)
        /*0050*/ 	.word	0x00000000
.L_20:


//--------------------- .nv.info.triton__0d1d2d3d4de5de --------------------------
	.section	.nv.info.triton__0d1d2d3d4de5de,"",@"SHT_CUDA_INFO"
	.align	4


	//----- nvinfo : EIATTR_CUDA_API_VERSION
	.align		4
        /*0000*/ 	.byte	0x04, 0x37
        /*0002*/ 	.short	(.L_22 - .L_21)
.L_21:
        /*0004*/ 	.word	0x0000007b


	//----- nvinfo : EIATTR_SW2861232_WAR
	.align		4
.L_22:
        /*0008*/ 	.byte	0x01, 0x35
	.zero		2


	//----- nvinfo : EIATTR_PARAM_CBANK
	.align		4
        /*000c*/ 	.byte	0x04, 0x0a
        /*000e*/ 	.short	(.L_24 - .L_23)
	.align		4
.L_23:
        /*0010*/ 	.word	index@(.nv.constant0.triton__0d1d2d3d4de5de)
        /*0014*/ 	.short	0x0160
        /*0016*/ 	.short	0x0028


	//----- nvinfo : EIATTR_CBANK_PARAM_SIZE
	.align		4
.L_24:
        /*0018*/ 	.byte	0x03, 0x19
        /*001a*/ 	.short	0x0028


	//----- nvinfo : EIATTR_KPARAM_INFO
	.align		4
        /*001c*/ 	.byte	0x04, 0x17
        /*001e*/ 	.short	(.L_26 - .L_25)
.L_25:
        /*0020*/ 	.word	0x00000000
        /*0024*/ 	.short	0x0005
        /*0026*/ 	.short	0x0024
        /*0028*/ 	.byte	0x00, 0xf0, 0x11, 0x00


	//----- nvinfo : EIATTR_KPARAM_INFO
	.align		4
.L_26:
        /*002c*/ 	.byte	0x04, 0x17
        /*002e*/ 	.short	(.L_28 - .L_27)
.L_27:
        /*0030*/ 	.word	0x00000000
        /*0034*/ 	.short	0x0004
        /*0036*/ 	.short	0x0020
        /*0038*/ 	.byte	0x00, 0xf0, 0x11, 0x00


	//----- nvinfo : EIATTR_KPARAM_INFO
	.align		4
.L_28:
        /*003c*/ 	.byte	0x04, 0x17
        /*003e*/ 	.short	(.L_30 - .L_29)
.L_29:
        /*0040*/ 	.word	0x00000000
        /*0044*/ 	.short	0x0003
        /*0046*/ 	.short	0x0018
        /*0048*/ 	.byte	0x00, 0xf0, 0x21, 0x00


	//----- nvinfo : EIATTR_KPARAM_INFO
	.align		4
.L_30:
        /*004c*/ 	.byte	0x04, 0x17
        /*004e*/ 	.short	(.L_32 - .L_31)
.L_31:
        /*0050*/ 	.word	0x00000000
        /*0054*/ 	.short	0x0002
        /*0056*/ 	.short	0x0010
        /*0058*/ 	.byte	0x00, 0xf0, 0x21, 0x00


	//----- nvinfo : EIATTR_KPARAM_INFO
	.align		4
.L_32:
        /*005c*/ 	.byte	0x04, 0x17
        /*005e*/ 	.short	(.L_34 - .L_33)
.L_33:
        /*0060*/ 	.word	0x00000000
        /*0064*/ 	.short	0x0001
        /*0066*/ 	.short	0x0008
        /*0068*/ 	.byte	0x00, 0xf0, 0x21, 0x00


	//----- nvinfo : EIATTR_KPARAM_INFO
	.align		4
.L_34:
        /*006c*/ 	.byte	0x04, 0x17
        /*006e*/ 	.short	(.L_36 - .L_35)
.L_35:
        /*0070*/ 	.word	0x00000000
        /*0074*/ 	.short	0x0000
        /*0076*/ 	.short	0x0000
        /*0078*/ 	.byte	0x00, 0xf0, 0x21, 0x00


	//----- nvinfo : EIATTR_MAXREG_COUNT
	.align		4
.L_36:
        /*007c*/ 	.byte	0x03, 0x1b
        /*007e*/ 	.short	0x00ff


	//----- nvinfo : EIATTR_EXTERNS
	.align		4
        /*0080*/ 	.byte	0x04, 0x0f
        /*0082*/ 	.short	(.L_38 - .L_37)


	//   ....[0]....
	.align		4
.L_37:
        /*0084*/ 	.word	index@(__assertfail)


	//----- nvinfo : EIATTR_COOP_GROUP_MASK_REGIDS
	.align		4
.L_38:
        /*0088*/ 	.byte	0x04, 0x29
        /*008a*/ 	.short	(.L_40 - .L_39)


	//   ....[0]....
.L_39:
        /*008c*/ 	.word	0xffffffff


	//   ....[1]....
        /*0090*/ 	.word	0xffffffff


	//   ....[2]....
        /*0094*/ 	.word	0xffffffff


	//   ....[3]....
        /*0098*/ 	.word	0xffffffff


	//   ....[4]....
        /*009c*/ 	.word	0xffffffff


	//   ....[5]....
        /*00a0*/ 	.word	0xffffffff


	//   ....[6]....
        /*00a4*/ 	.word	0xffffffff


	//   ....[7]....
        /*00a8*/ 	.word	0xffffffff


	//   ....[8]....
        /*00ac*/ 	.word	0xffffffff


	//   ....[9]....
        /*00b0*/ 	.word	0xffffffff


	//   ....[10]....
        /*00b4*/ 	.word	0xffffffff


	//   ....[11]....
        /*00b8*/ 	.word	0xffffffff


	//   ....[12]....
        /*00bc*/ 	.word	0xffffffff


	//----- nvinfo : EIATTR_COOP_GROUP_INSTR_OFFSETS
	.align		4
.L_40:
        /*00c0*/ 	.byte	0x04, 0x28
        /*00c2*/ 	.short	(.L_42 - .L_41)


	//   ....[0]....
.L_41:
        /*00c4*/ 	.word	0x00000850


	//   ....[1]....
        /*00c8*/ 	.word	0x00000870


	//   ....[2]....
        /*00cc*/ 	.word	0x00000890


	//   ....[3]....
        /*00d0*/ 	.word	0x000008b0


	//   ....[4]....
        /*00d4*/ 	.word	0x000008d0


	//   ....[5]....
        /*00d8*/ 	.word	0x000009b0


	//   ....[6]....
        /*00dc*/ 	.word	0x000009d0


	//   ....[7]....
        /*00e0*/ 	.word	0x000009f0


	//   ....[8]....
        /*00e4*/ 	.word	0x00001160


	//   ....[9]....
        /*00e8*/ 	.word	0x000011a0


	//   ....[10]....
        /*00ec*/ 	.word	0x000011e0


	//   ....[11]....
        /*00f0*/ 	.word	0x00001220


	//   ....[12]....
        /*00f4*/ 	.word	0x00001260


	//----- nvinfo : EIATTR_EXIT_INSTR_OFFSETS
	.align		4
.L_42:
        /*00f8*/ 	.byte	0x04, 0x1c
        /*00fa*/ 	.short	(.L_44 - .L_43)


	//   ....[0]....
.L_43:
        /*00fc*/ 	.word	0x000010c0


	//----- nvinfo : EIATTR_MAX_THREADS
	.align		4
.L_44:
        /*0100*/ 	.byte	0x04, 0x05
        /*0102*/ 	.short	(.L_46 - .L_45)
.L_45:
        /*0104*/ 	.word	0x00000100
        /*0108*/ 	.word	0x00000001
        /*010c*/ 	.word	0x00000001


	//----- nvinfo : EIATTR_CRS_STACK_SIZE
	.align		4
.L_46:
        /*0110*/ 	.byte	0x04, 0x1e
        /*0112*/ 	.short	(.L_48 - .L_47)
.L_47:
        /*0114*/ 	.word	0x00000000
.L_48:


//--------------------- .nv.rel.action            --------------------------
	.section	.nv.rel.action,"",@"SHT_CUDA_RELOCINFO"
	.align	8
	.sectionentsize	8
        /*0000*/ 	.byte	0x73, 0x00, 0x00, 0x00, 0x00, 0x00, 0x00, 0x00, 0x00, 0x00, 0x00, 0x11, 0x25, 0x00, 0x05, 0x36


//--------------------- .nv.constant0.triton__0d1d2d3d4de5de --------------------------
	.section	.nv.constant0.triton__0d1d2d3d4de5de,"a",@progbits
	.align	4
.nv.constant0.triton__0d1d2d3d4de5de:
	.zero		392


//--------------------- .text.triton__0d1d2d3d4de5de --------------------------
	.section	.text.triton__0d1d2d3d4de5de,"ax",@progbits
	.sectionflags	@"SHF_BARRIERS=1"
	.sectioninfo	@"SHI_REGISTERS=48"
	.align	128
        .global         triton__0d1d2d3d4de5de
        .type           triton__0d1d2d3d4de5de,@function
        .size           triton__0d1d2d3d4de5de,(.L_x_7 - triton__0d1d2d3d4de5de)
        .other          triton__0d1d2d3d4de5de,@"STO_CUDA_ENTRY STV_DEFAULT"
triton__0d1d2d3d4de5de:
.text.triton__0d1d2d3d4de5de:
[----:B------:R-:W-:-:S02]  /*0000*/  MOV R1, c[0x0][0x28] ;  /* 0x00000a0000017a02 */ /* 0x000fc40000000f00 */
[----:B------:R-:W0:Y:S01]  /*0010*/  S2R R22, SR_CTAID.X ;  /* 0x0000000000167919 */ /* 0x000e220000002500 */
[----:B------:R-:W-:Y:S01]  /*0020*/  MOV R5, 0x8 ;  /* 0x0000000800057802 */ /* 0x000fe20000000f00 */
[----:B------:R-:W-:-:S04]  /*0030*/  ULDC.64 UR36, c[0x0][0x118] ;  /* 0x0000460000247ab9 */ /* 0x000fc80000000a00 */
[----:B0-----:R-:W-:-:S06]  /*0040*/  IMAD.WIDE R4, R22, R5, c[0x0][0x160] ;  /* 0x0000580016047625 */ /* 0x001fcc00078e0205 */
[----:B------:R-:W2:Y:S01]  /*0050*/  LDG.E.EL.64 R4, [R4.64] ;  /* 0x0000002404047981 */ /* 0x000ea2000c2e1b00 */
[----:B------:R-:W-:Y:S01]  /*0060*/  MOV R39, 0x2400 ;  /* 0x0000240000277802 */ /* 0x000fe20000000f00 */
[----:B------:R-:W-:Y:S02]  /*0070*/  UMOV UR42, 32@lo(assertMessage_0) ;  /* 0x00000000002a7882 */ /* 0x000fe40000000000 */
[----:B------:R-:W0:Y:S01]  /*0080*/  S2R R2, SR_TID.X ;  /* 0x0000000000027919 */ /* 0x000e220000002100 */
[----:B------:R-:W-:Y:S02]  /*0090*/  UMOV UR43, 32@hi(assertMessage_0) ;  /* 0x00000000002b7882 */ /* 0x000fe40000000000 */
[----:B------:R-:W-:Y:S02]  /*00a0*/  UMOV UR40, 32@lo(assertFile_0) ;  /* 0x0000000000287882 */ /* 0x000fe40000000000 */
[----:B------:R-:W-:Y:S02]  /*00b0*/  UMOV UR41, 32@hi(assertFile_0) ;  /* 0x0000000000297882 */ /* 0x000fe40000000000 */
[----:B------:R-:W-:-:S02]  /*00c0*/  UMOV UR38, 32@lo(assertFunc_0) ;  /* 0x0000000000267882 */ /* 0x000fc40000000000 */
[----:B------:R-:W-:Y:S01]  /*00d0*/  UMOV UR39, 32@hi(assertFunc_0) ;  /* 0x0000000000277882 */ /* 0x000fe20000000000 */
[----:B0-----:R-:W-:-:S04]  /*00e0*/  SHF.L.U32 R24, R2, 0x3, RZ ;  /* 0x0000000302187819 */ /* 0x001fc800000006ff */
[----:B------:R-:W-:Y:S02]  /*00f0*/  LOP3.LUT R24, R24, 0x7f8, RZ, 0xc0, !PT ;  /* 0x000007f818187812 */ /* 0x000fe400078ec0ff */
[----:B--2---:R-:W-:Y:S02]  /*0100*/  IADD3 R3, P1, R4, 0x46600, RZ ;  /* 0x0004660004037810 */ /* 0x004fe40007f3e0ff */
[----:B------:R-:W-:-:S03]  /*0110*/  ISETP.GE.AND P0, PT, R5, RZ, PT ;  /* 0x000000ff0500720c */ /* 0x000fc60003f06270 */
[----:B------:R-:W-:Y:S01]  /*0120*/  IMAD.X R7, RZ, RZ, R5, P1 ;  /* 0x000000ffff077224 */ /* 0x000fe200008e0605 */
[----:B------:R-:W-:-:S04]  /*0130*/  SEL R38, R3, R4, !P0 ;  /* 0x0000000403267207 */ /* 0x000fc80004000000 */
[----:B------:R-:W-:Y:S02]  /*0140*/  SEL R0, R7, R5, !P0 ;  /* 0x0000000507007207 */ /* 0x000fe40004000000 */
[----:B------:R-:W-:-:S03]  /*0150*/  PLOP3.LUT P0, PT, PT, PT, PT, 0x80, 0x0 ;  /* 0x000000000000781c */ /* 0x000fc60003f0f070 */
[----:B------:R-:W-:Y:S01]  /*0160*/  IMAD R37, R0, 0x2400, RZ ;  /* 0x0000240000257824 */ /* 0x000fe200078e02ff */
[----:B------:R-:W-:Y:S02]  /*0170*/  P2R R31, PR, RZ, 0x1 ;  /* 0x00000001ff1f7803 */ /* 0x000fe40000000000 */
[C---:B------:R-:W-:Y:S01]  /*0180*/  ISETP.GE.U32.AND P0, PT, R38.reuse, 0x46600, PT ;  /* 0x000466002600780c */ /* 0x040fe20003f06070 */
[----:B------:R-:W-:-:S03]  /*0190*/  IMAD.WIDE.U32 R38, R38, R39, c[0x0][0x168] ;  /* 0x00005a0026267625 */ /* 0x000fc600078e0027 */
[----:B------:R-:W-:Y:S01]  /*01a0*/  ISETP.GE.U32.AND.EX P1, PT, R0, RZ, PT, P0 ;  /* 0x000000ff0000720c */ /* 0x000fe20003f26100 */
[----:B------:R-:W-:-:S03]  /*01b0*/  IMAD.IADD R37, R39, 0x1, R37 ;  /* 0x0000000127257824 */ /* 0x000fc600078e0225 */
[----:B------:R-:W-:-:S09]  /*01c0*/  P2R R25, PR, RZ, 0x2 ;  /* 0x00000002ff197803 */ /* 0x000fd20000000000 */
[----:B------:R-:W-:Y:S05]  /*01d0*/  @!P1 BRA `(.L_x_0) ;  /* 0x000000c000009947 */ /* 0x000fea0003800000 */
[----:B------:R-:W-:Y:S01]  /*01e0*/  MOV R4, UR42 ;  /* 0x0000002a00047c02 */ /* 0x000fe20008000f00 */
[----:B------:R-:W-:Y:S01]  /*01f0*/  IMAD.U32 R6, RZ, RZ, UR40 ;  /* 0x00000028ff067e24 */ /* 0x000fe2000f8e00ff */
[----:B------:R-:W-:Y:S01]  /*0200*/  MOV R5, UR43 ;  /* 0x0000002b00057c02 */ /* 0x000fe20008000f00 */
[----:B------:R-:W-:Y:S01]  /*0210*/  IMAD.U32 R10, RZ, RZ, UR38 ;  /* 0x00000026ff0a7e24 */ /* 0x000fe2000f8e00ff */
[----:B------:R-:W-:Y:S01]  /*0220*/  MOV R7, UR41 ;  /* 0x0000002900077c02 */ /* 0x000fe20008000f00 */
[----:B------:R-:W-:Y:S01]  /*0230*/  IMAD.MOV.U32 R13, RZ, RZ, RZ ;  /* 0x000000ffff0d7224 */ /* 0x000fe200078e00ff */
[----:B------:R-:W-:Y:S02]  /*0240*/  MOV R8, 0x373 ;  /* 0x0000037300087802 */ /* 0x000fe40000000f00 */
[----:B------:R-:W-:Y:S02]  /*0250*/  MOV R11, UR39 ;  /* 0x00000027000b7c02 */ /* 0x000fe40008000f00 */
[----:B------:R-:W-:-:S02]  /*0260*/  MOV R12, 0x1 ;  /* 0x00000001000c7802 */ /* 0x000fc40000000f00 */
[----:B------:R-:W-:Y:S02]  /*0270*/  MOV R20, 32@lo((triton__0d1d2d3d4de5de + .L_x_0@srel)) ;  /* 0x0000000000147802 */ /* 0x000fe40000000f00 */
[----:B------:R-:W-:-:S04]  /*0280*/  MOV R21, 32@hi((triton__0d1d2d3d4de5de + .L_x_0@srel)) ;  /* 0x0000000000157802 */ /* 0x000fc80000000f00 */
[----:B------:R-:W-:Y:S05]  /*0290*/  CALL.ABS.NOINC `(__assertfail) ;  /* 0x0000000000007943 */ /* 0x000fea0003c00000 */
.L_x_0:
[----:B------:R-:W-:Y:S02]  /*02a0*/  MOV R36, R38 ;  /* 0x0000002600247202 */ /* 0x000fe40000000f00 */
[----:B------:R-:W-:-:S03]  /*02b0*/  ISETP.NE.AND P6, PT, R25, RZ, PT ;  /* 0x000000ff1900720c */ /* 0x000fc60003fc5270 */
[----:B------:R-:W-:-:S05]  /*02c0*/  IMAD.WIDE.U32 R44, R24, 0x4, R36 ;  /* 0x00000004182c7825 */ /* 0x000fca00078e0024 */
[----:B------:R-:W2:Y:S04]  /*02d0*/  LDG.E.EL.128 R8, [R44.64] ;  /* 0x000000242c087981 */ /* 0x000ea8000c2e1d00 */
[----:B------:R-:W3:Y:S01]  /*02e0*/  LDG.E.EL.128 R4, [R44.64+0x10] ;  /* 0x000010242c047981 */ /* 0x000ee2000c2e1d00 */
[----:B------:R-:W-:Y:S02]  /*02f0*/  SHF.R.U32.HI R29, RZ, 0x5, R2 ;  /* 0x00000005ff1d7819 */ /* 0x000fe40000011602 */
[----:B------:R-:W-:Y:S01]  /*0300*/  LOP3.LUT R30, R24, 0x800, RZ, 0xfc, !PT ;  /* 0x00000800181e7812 */ /* 0x000fe200078efcff */
[----:B--2---:R-:W-:Y:S01]  /*0310*/  FMUL R8, R8, 48 ;  /* 0x4240000008087820 */ /* 0x004fe20000400000 */
[----:B------:R-:W-:Y:S01]  /*0320*/  FMUL R9, R9, 48 ;  /* 0x4240000009097820 */ /* 0x000fe20000400000 */
[----:B------:R-:W-:Y:S01]  /*0330*/  FMUL R11, R11, 48 ;  /* 0x424000000b0b7820 */ /* 0x000fe20000400000 */
[----:B------:R-:W-:Y:S01]  /*0340*/  FMUL R10, R10, 48 ;  /* 0x424000000a0a7820 */ /* 0x000fe20000400000 */
[----:B---3--:R-:W-:Y:S01]  /*0350*/  FMUL R5, R5, 48 ;  /* 0x4240000005057820 */ /* 0x008fe20000400000 */
[----:B------:R-:W-:Y:S01]  /*0360*/  FMUL R4, R4, 48 ;  /* 0x4240000004047820 */ /* 0x000fe20000400000 */
[----:B------:R-:W-:Y:S01]  /*0370*/  FMUL R7, R7, 48 ;  /* 0x4240000007077820 */ /* 0x000fe20000400000 */
[----:B------:R-:W-:Y:S01]  /*0380*/  FMUL R6, R6, 48 ;  /* 0x4240000006067820 */ /* 0x000fe20000400000 */
[----:B------:R-:W-:Y:S01]  /*0390*/  FMUL R28, R9, R9 ;  /* 0x00000009091c7220 */ /* 0x000fe20000400000 */
[----:B------:R-:W-:Y:S01]  /*03a0*/  FMUL R27, R8, R8 ;  /* 0x00000008081b7220 */ /* 0x000fe20000400000 */
[----:B------:R-:W-:Y:S01]  /*03b0*/  FMUL R26, R10, R10 ;  /* 0x0000000a0a1a7220 */ /* 0x000fe20000400000 */
[----:B------:R-:W-:Y:S01]  /*03c0*/  FMUL R23, R11, R11 ;  /* 0x0000000b0b177220 */ /* 0x000fe20000400000 */
[----:B------:R-:W-:Y:S01]  /*03d0*/  FMUL R19, R4, R4 ;  /* 0x0000000404137220 */ /* 0x000fe20000400000 */
[----:B------:R-:W-:Y:S01]  /*03e0*/  FMUL R18, R5, R5 ;  /* 0x0000000505127220 */ /* 0x000fe20000400000 */
[----:B------:R-:W-:Y:S01]  /*03f0*/  FMUL R17, R6, R6 ;  /* 0x0000000606117220 */ /* 0x000fe20000400000 */
[----:B------:R-:W-:Y:S01]  /*0400*/  FMUL R16, R7, R7 ;  /* 0x0000000707107220 */ /* 0x000fe20000400000 */
[----:B------:R-:W-:Y:S05]  /*0410*/  @!P6 BRA `(.L_x_1) ;  /* 0x000000c00000e947 */ /* 0x000fea0003800000 */
[----:B------:R-:W-:Y:S01]  /*0420*/  MOV R4, UR42 ;  /* 0x0000002a00047c02 */ /* 0x000fe20008000f00 */
[----:B------:R-:W-:Y:S01]  /*0430*/  IMAD.U32 R5, RZ, RZ, UR43 ;  /* 0x0000002bff057e24 */ /* 0x000fe2000f8e00ff */
[----:B------:R-:W-:Y:S01]  /*0440*/  MOV R6, UR40 ;  /* 0x0000002800067c02 */ /* 0x000fe20008000f00 */
[----:B------:R-:W-:Y:S01]  /*0450*/  IMAD.MOV.U32 R8, RZ, RZ, 0x373 ;  /* 0x00000373ff087424 */ /* 0x000fe200078e00ff */
[----:B------:R-:W-:Y:S01]  /*0460*/  MOV R7, UR41 ;  /* 0x0000002900077c02 */ /* 0x000fe20008000f00 */
[----:B------:R-:W-:Y:S01]  /*0470*/  IMAD.MOV.U32 R12, RZ, RZ, 0x1 ;  /* 0x00000001ff0c7424 */ /* 0x000fe200078e00ff */
[----:B------:R-:W-:-:S02]  /*0480*/  MOV R10, UR38 ;  /* 0x00000026000a7c02 */ /* 0x000fc40008000f00 */
[----:B------:R-:W-:Y:S02]  /*0490*/  MOV R11, UR39 ;  /* 0x00000027000b7c02 */ /* 0x000fe40008000f00 */
[----:B------:R-:W-:Y:S02]  /*04a0*/  MOV R13, RZ ;  /* 0x000000ff000d7202 */ /* 0x000fe40000000f00 */
[----:B------:R-:W-:Y:S02]  /*04b0*/  MOV R20, 32@lo((triton__0d1d2d3d4de5de + .L_x_1@srel)) ;  /* 0x0000000000147802 */ /* 0x000fe40000000f00 */
[----:B------:R-:W-:-:S04]  /*04c0*/  MOV R21, 32@hi((triton__0d1d2d3d4de5de + .L_x_1@srel)) ;  /* 0x0000000000157802 */ /* 0x000fc80000000f00 */
[----:B------:R-:W-:Y:S05]  /*04d0*/  CALL.ABS.NOINC `(__assertfail) ;  /* 0x0000000000007943 */ /* 0x000fea0003c00000 */
.L_x_1:
[----:B------:R-:W-:Y:S01]  /*04e0*/  ISETP.GE.U32.AND P0, PT, R30, 0x900, PT ;  /* 0x000009001e00780c */ /* 0x000fe20003f06070 */
[----:B------:R-:W-:Y:S01]  /*04f0*/  CS2R R4, SRZ ;  /* 0x0000000000047805 */ /* 0x000fe2000001ff00 */
[----:B------:R-:W-:Y:S01]  /*0500*/  CS2R R6, SRZ ;  /* 0x0000000000067805 */ /* 0x000fe2000001ff00 */
[----:B------:R-:W-:Y:S01]  /*0510*/  CS2R R8, SRZ ;  /* 0x0000000000087805 */ /* 0x000fe2000001ff00 */
[----:B------:R-:W-:-:S09]  /*0520*/  CS2R R10, SRZ ;  /* 0x00000000000a7805 */ /* 0x000fd2000001ff00 */
[----:B------:R-:W2:Y:S04]  /*0530*/  @!P0 LDG.E.EL.128 R4, [R44.64+0x2000] ;  /* 0x002000242c048981 */ /* 0x000ea8000c2e1d00 */
[----:B------:R-:W3:Y:S01]  /*0540*/  @!P0 LDG.E.EL.128 R8, [R44.64+0x2010] ;  /* 0x002010242c088981 */ /* 0x000ee2000c2e1d00 */
[----:B--2---:R-:W-:Y:S02]  /*0550*/  SEL R3, R5, RZ, !P0 ;  /* 0x000000ff05037207 */ /* 0x004fe40004000000 */
[----:B------:R-:W-:Y:S02]  /*0560*/  SEL R0, R4, RZ, !P0 ;  /* 0x000000ff04007207 */ /* 0x000fe40004000000 */
[----:B------:R-:W-:Y:S01]  /*0570*/  SEL R5, R7, RZ, !P0 ;  /* 0x000000ff07057207 */ /* 0x000fe20004000000 */
[----:B------:R-:W-:Y:S01]  /*0580*/  FMUL R3, R3, 48 ;  /* 0x4240000003037820 */ /* 0x000fe20000400000 */
[----:B------:R-:W-:Y:S01]  /*0590*/  SEL R4, R6, RZ, !P0 ;  /* 0x000000ff06047207 */ /* 0x000fe20004000000 */
[----:B------:R-:W-:Y:S01]  /*05a0*/  FMUL R0, R0, 48 ;  /* 0x4240000000007820 */ /* 0x000fe20000400000 */
[----:B---3--:R-:W-:Y:S01]  /*05b0*/  SEL R8, R8, RZ, !P0 ;  /* 0x000000ff08087207 */ /* 0x008fe20004000000 */
[----:B------:R-:W-:Y:S01]  /*05c0*/  FMUL R5, R5, 48 ;  /* 0x4240000005057820 */ /* 0x000fe20000400000 */
[----:B------:R-:W-:Y:S01]  /*05d0*/  FMUL R3, R3, R3 ;  /* 0x0000000303037220 */ /* 0x000fe20000400000 */
[----:B------:R-:W-:Y:S01]  /*05e0*/  FMUL R4, R4, 48 ;  /* 0x4240000004047820 */ /* 0x000fe20000400000 */
[----:B------:R-:W-:Y:S01]  /*05f0*/  FMUL R0, R0, R0 ;  /* 0x0000000000007220 */ /* 0x000fe20000400000 */
[----:B------:R-:W-:Y:S01]  /*0600*/  FMUL R5, R5, R5 ;  /* 0x0000000505057220 */ /* 0x000fe20000400000 */
[----:B------:R-:W-:Y:S01]  /*0610*/  SEL R9, R9, RZ, !P0 ;  /* 0x000000ff09097207 */ /* 0x000fe20004000000 */
[----:B------:R-:W-:Y:S01]  /*0620*/  FMUL R4, R4, R4 ;  /* 0x0000000404047220 */ /* 0x000fe20000400000 */
[----:B------:R-:W-:Y:S01]  /*0630*/  FSEL R3, R3, -RZ, !P0 ;  /* 0x800000ff03037208 */ /* 0x000fe20004000000 */
[----:B------:R-:W-:Y:S01]  /*0640*/  FMUL R8, R8, 48 ;  /* 0x4240000008087820 */ /* 0x000fe20000400000 */
[----:B------:R-:W-:Y:S01]  /*0650*/  FSEL R0, R0, -RZ, !P0 ;  /* 0x800000ff00007208 */ /* 0x000fe20004000000 */
[----:B------:R-:W-:Y:S01]  /*0660*/  FMUL R9, R9, 48 ;  /* 0x4240000009097820 */ /* 0x000fe20000400000 */
[----:B------:R-:W-:Y:S01]  /*0670*/  FSEL R6, R5, -RZ, !P0 ;  /* 0x800000ff05067208 */ /* 0x000fe20004000000 */
[----:B------:R-:W-:Y:S01]  /*0680*/  FADD R3, R28, R3 ;  /* 0x000000031c037221 */ /* 0x000fe20000000000 */
[----:B------:R-:W-:Y:S01]  /*0690*/  FSEL R5, R4, -RZ, !P0 ;  /* 0x800000ff04057208 */ /* 0x000fe20004000000 */
[----:B------:R-:W-:Y:S01]  /*06a0*/  FADD R0, R27, R0 ;  /* 0x000000001b007221 */ /* 0x000fe20000000000 */
[----:B------:R-:W-:Y:S01]  /*06b0*/  SEL R10, R10, RZ, !P0 ;  /* 0x000000ff0a0a7207 */ /* 0x000fe20004000000 */
[----:B------:R-:W-:Y:S01]  /*06c0*/  FMUL R8, R8, R8 ;  /* 0x0000000808087220 */ /* 0x000fe20000400000 */
[----:B------:R-:W-:Y:S01]  /*06d0*/  SEL R11, R11, RZ, !P0 ;  /* 0x000000ff0b0b7207 */ /* 0x000fe20004000000 */
[----:B------:R-:W-:Y:S01]  /*06e0*/  FADD R5, R26, R5 ;  /* 0x000000051a057221 */ /* 0x000fe20000000000 */
[----:B------:R-:W-:Y:S01]  /*06f0*/  FADD R0, R3, R0 ;  /* 0x0000000003007221 */ /* 0x000fe20000000000 */
[----:B------:R-:W-:Y:S01]  /*0700*/  FMUL R10, R10, 48 ;  /* 0x424000000a0a7820 */ /* 0x000fe20000400000 */
[----:B------:R-:W-:Y:S01]  /*0710*/  FMUL R9, R9, R9 ;  /* 0x0000000909097220 */ /* 0x000fe20000400000 */
[----:B------:R-:W-:Y:S01]  /*0720*/  FSEL R8, R8, -RZ, !P0 ;  /* 0x800000ff08087208 */ /* 0x000fe20004000000 */
[----:B------:R-:W-:Y:S01]  /*0730*/  FADD R6, R23, R6 ;  /* 0x0000000617067221 */ /* 0x000fe20000000000 */
[----:B------:R-:W-:Y:S01]  /*0740*/  FADD R5, R5, R0 ;  /* 0x0000000005057221 */ /* 0x000fe20000000000 */
[----:B------:R-:W-:Y:S01]  /*0750*/  FMUL R11, R11, 48 ;  /* 0x424000000b0b7820 */ /* 0x000fe20000400000 */
[----:B------:R-:W-:Y:S01]  /*0760*/  FMUL R10, R10, R10 ;  /* 0x0000000a0a0a7220 */ /* 0x000fe20000400000 */
[----:B------:R-:W-:Y:S01]  /*0770*/  FSEL R9, R9, -RZ, !P0 ;  /* 0x800000ff09097208 */ /* 0x000fe20004000000 */
[----:B------:R-:W-:Y:S01]  /*0780*/  FADD R5, R6, R5 ;  /* 0x0000000506057221 */ /* 0x000fe20000000000 */
[----:B------:R-:W-:Y:S01]  /*0790*/  FADD R8, R19, R8 ;  /* 0x0000000813087221 */ /* 0x000fe20000000000 */
[----:B------:R-:W-:Y:S01]  /*07a0*/  FMUL R11, R11, R11 ;  /* 0x0000000b0b0b7220 */ /* 0x000fe20000400000 */
[----:B------:R-:W-:Y:S01]  /*07b0*/  FSEL R10, R10, -RZ, !P0 ;  /* 0x800000ff0a0a7208 */ /* 0x000fe20004000000 */
[----:B------:R-:W-:Y:S01]  /*07c0*/  FADD R9, R18, R9 ;  /* 0x0000000912097221 */ /* 0x000fe20000000000 */
[----:B------:R-:W-:-:S02]  /*07d0*/  FADD R8, R8, R5 ;  /* 0x0000000508087221 */ /* 0x000fc40000000000 */
[----:B------:R-:W-:Y:S01]  /*07e0*/  FSEL R11, R11, -RZ, !P0 ;  /* 0x800000ff0b0b7208 */ /* 0x000fe20004000000 */
[----:B------:R-:W-:Y:S01]  /*07f0*/  FADD R10, R17, R10 ;  /* 0x0000000a110a7221 */ /* 0x000fe20000000000 */
[----:B------:R-:W-:-:S03]  /*0800*/  FADD R9, R9, R8 ;  /* 0x0000000809097221 */ /* 0x000fc60000000000 */
[----:B------:R-:W-:Y:S01]  /*0810*/  FADD R11, R16, R11 ;  /* 0x0000000b100b7221 */ /* 0x000fe20000000000 */
[----:B------:R-:W-:-:S04]  /*0820*/  FADD R10, R10, R9 ;  /* 0x000000090a0a7221 */ /* 0x000fc80000000000 */
[----:B------:R-:W-:Y:S01]  /*0830*/  FADD R11, R11, R10 ;  /* 0x0000000a0b0b7221 */ /* 0x000fe20000000000 */
[----:B------:R-:W-:Y:S05]  /*0840*/  BRA.DIV ~URZ, `(.L_x_3) ;  /* 0x000008c27f007947 */ /* 0x000fea000b800000 */
[----:B------:R-:W0:Y:S02]  /*0850*/  SHFL.BFLY PT, R0, R11, 0x10, 0x1f ;  /* 0x0e001f000b007f89 */ /* 0x000e2400000e0000 */
[----:B0-----:R-:W-:-:S05]  /*0860*/  FADD R0, R11, R0 ;  /* 0x000000000b007221 */ /* 0x001fca0000000000 */
[----:B------:R-:W0:Y:S02]  /*0870*/  SHFL.BFLY PT, R3, R0, 0x8, 0x1f ;  /* 0x0d001f0000037f89 */ /* 0x000e2400000e0000 */
[----:B0-----:R-:W-:-:S05]  /*0880*/  FADD R3, R0, R3 ;  /* 0x0000000300037221 */ /* 0x001fca0000000000 */
[----:B------:R-:W0:Y:S02]  /*0890*/  SHFL.BFLY PT, R4, R3, 0x4, 0x1f ;  /* 0x0c801f0003047f89 */ /* 0x000e2400000e0000 */
[----:B0-----:R-:W-:-:S05]  /*08a0*/  FADD R4, R3, R4 ;  /* 0x0000000403047221 */ /* 0x001fca0000000000 */
[----:B------:R-:W0:Y:S02]  /*08b0*/  SHFL.BFLY PT, R5, R4, 0x2, 0x1f ;  /* 0x0c401f0004057f89 */ /* 0x000e2400000e0000 */
[----:B0-----:R-:W-:-:S05]  /*08c0*/  FADD R6, R4, R5 ;  /* 0x0000000504067221 */ /* 0x001fca0000000000 */
[----:B------:R0:W1:Y:S02]  /*08d0*/  SHFL.BFLY PT, R5, R6, 0x1, 0x1f ;  /* 0x0c201f0006057f89 */ /* 0x00006400000e0000 */
.L_x_5:
[----:B------:R-:W-:Y:S01]  /*08e0*/  LOP3.LUT P0, RZ, R2, 0x1f, RZ, 0xc0, !PT ;  /* 0x0000001f02ff7812 */ /* 0x000fe2000780c0ff */
[----:B-1----:R-:W-:Y:S01]  /*08f0*/  FADD R5, R5, R6 ;  /* 0x0000000605057221 */ /* 0x002fe20000000000 */
[----:B------:R-:W-:Y:S01]  /*0900*/  SHF.L.U32 R0, R29, 0x2, RZ ;  /* 0x000000021d007819 */ /* 0x000fe200000006ff */
[----:B------:R-:W-:Y:S03]  /*0910*/  WARPSYNC 0xffffffff ;  /* 0xffffffff00007948 */ /* 0x000fe60003800000 */
[----:B------:R-:W-:-:S07]  /*0920*/  LOP3.LUT R0, R0, 0x1c, RZ, 0xe2, !PT ;  /* 0x0000001c00007812 */ /* 0x000fce00078ee2ff */
[----:B------:R1:W-:Y:S02]  /*0930*/  @!P0 STS [R0], R5 ;  /* 0x0000000500008388 */ /* 0x0003e40000000800 */
[----:B------:R-:W-:Y:S06]  /*0940*/  BAR.SYNC 0x0 ;  /* 0x0000000000007b1d */ /* 0x000fec0000000000 */
[----:B------:R-:W-:Y:S01]  /*0950*/  ISETP.GE.AND P0, PT, R2, 0x8, PT ;  /* 0x000000080200780c */ /* 0x000fe20003f06270 */
[----:B0-----:R-:W-:Y:S01]  /*0960*/  IMAD.MOV.U32 R7, RZ, RZ, 0x39e38e39 ;  /* 0x39e38e39ff077424 */ /* 0x001fe200078e00ff */
[----:B------:R-:W-:-:S11]  /*0970*/  MOV R27, RZ ;  /* 0x000000ff001b7202 */ /* 0x000fd60000000f00 */
[----:B-1----:R-:W0:Y:S01]  /*0980*/  @!P0 LDS R0, [R2.X4] ;  /* 0x0000000002008984 */ /* 0x002e220000004800 */
[----:B------:R-:W-:-:S04]  /*0990*/  LOP3.LUT P0, RZ, R2, 0x7, RZ, 0xc0, !PT ;  /* 0x0000000702ff7812 */ /* 0x000fc8000780c0ff */
[----:B------:R-:W-:Y:S01]  /*09a0*/  ISETP.LT.AND P0, PT, R2, 0x8, !P0 ;  /* 0x000000080200780c */ /* 0x000fe20004701270 */
[----:B0-----:R-:W0:Y:S02]  /*09b0*/  SHFL.BFLY PT, R3, R0, 0x4, 0x1f ;  /* 0x0c801f0000037f89 */ /* 0x001e2400000e0000 */
[----:B0-----:R-:W-:-:S05]  /*09c0*/  FADD R3, R0, R3 ;  /* 0x0000000300037221 */ /* 0x001fca0000000000 */
[----:B------:R-:W0:Y:S02]  /*09d0*/  SHFL.BFLY PT, R4, R3, 0x2, 0x1f ;  /* 0x0c401f0003047f89 */ /* 0x000e2400000e0000 */
[----:B0-----:R-:W-:-:S05]  /*09e0*/  FADD R4, R3, R4 ;  /* 0x0000000403047221 */ /* 0x001fca0000000000 */
[----:B------:R-:W0:Y:S02]  /*09f0*/  SHFL.BFLY PT, R5, R4, 0x1, 0x1f ;  /* 0x0c201f0004057f89 */ /* 0x000e2400000e0000 */
[----:B0-----:R-:W-:-:S05]  /*0a00*/  FADD R5, R4, R5 ;  /* 0x0000000504057221 */ /* 0x001fca0000000000 */
[----:B------:R-:W-:Y:S04]  /*0a10*/  @P0 STS [R2.X4], R5 ;  /* 0x0000000502000388 */ /* 0x000fe80000004800 */
[----:B------:R-:W-:Y:S06]  /*0a20*/  BAR.SYNC 0x0 ;  /* 0x0000000000007b1d */ /* 0x000fec0000000000 */
[----:B------:R-:W0:Y:S02]  /*0a30*/  LDS R6, [RZ] ;  /* 0x00000000ff067984 */ /* 0x000e240000000800 */
[----:B0-----:R-:W-:-:S04]  /*0a40*/  FFMA R6, R6, R7, 9.9999997473787516356e-06 ;  /* 0x3727c5ac06067423 */ /* 0x001fc80000000007 */
[----:B------:R0:W1:Y:S03]  /*0a50*/  MUFU.RSQ R23, R6 ;  /* 0x0000000600177308 */ /* 0x0000660000001400 */
.L_x_4:
[----:B------:R-:W-:Y:S01]  /*0a60*/  LOP3.LUT R19, R27, R24, RZ, 0xfc, !PT ;  /* 0x000000181b137212 */ /* 0x000fe200078efcff */
[----:B------:R-:W-:Y:S01]  /*0a70*/  IMAD.MOV.U32 R14, RZ, RZ, 0x4 ;  /* 0x00000004ff0e7424 */ /* 0x000fe200078e00ff */
[----:B------:R-:W-:Y:S01]  /*0a80*/  IADD3 R0, P0, R24, R27, RZ ;  /* 0x0000001b18007210 */ /* 0x000fe20007f1e0ff */
[----:B------:R-:W-:Y:S01]  /*0a90*/  CS2R R8, SRZ ;  /* 0x0000000000087805 */ /* 0x000fe2000001ff00 */
[C---:B------:R-:W-:Y:S01]  /*0aa0*/  ISETP.GE.U32.AND P1, PT, R19.reuse, 0x900, PT ;  /* 0x000009001300780c */ /* 0x040fe20003f26070 */
[----:B------:R-:W-:Y:S01]  /*0ab0*/  CS2R R10, SRZ ;  /* 0x00000000000a7805 */ /* 0x000fe2000001ff00 */
[----:B0-----:R-:W-:Y:S01]  /*0ac0*/  IADD3.X R3, RZ, RZ, RZ, P0, !PT ;  /* 0x000000ffff037210 */ /* 0x001fe200007fe4ff */
[----:B------:R-:W-:Y:S01]  /*0ad0*/  CS2R R4, SRZ ;  /* 0x0000000000047805 */ /* 0x000fe2000001ff00 */
[----:B------:R-:W-:Y:S01]  /*0ae0*/  LEA R12, P0, R0, c[0x0][0x170], 0x2 ;  /* 0x00005c00000c7a11 */ /* 0x000fe200078010ff */
[----:B0-----:R-:W-:Y:S01]  /*0af0*/  CS2R R6, SRZ ;  /* 0x0000000000067805 */ /* 0x001fe2000001ff00 */
[----:B------:R-:W-:Y:S01]  /*0b00*/  IMAD.WIDE.U32 R14, R19, R14, c[0x0][0x170] ;  /* 0x00005c00130e7625 */ /* 0x000fe200078e000e */
[----:B------:R-:W-:-:S02]  /*0b10*/  ISETP.NE.AND P2, PT, R25, RZ, PT ;  /* 0x000000ff1900720c */ /* 0x000fc40003f45270 */
[----:B------:R-:W-:-:S04]  /*0b20*/  LEA.HI.X R13, R0, c[0x0][0x174], R3, 0x2, P0 ;  /* 0x00005d00000d7a11 */ /* 0x000fc800000f1403 */
[----:B------:R-:W2:Y:S04]  /*0b30*/  @!P1 LDG.E.EL.128 R8, [R14.64] ;  /* 0x000000240e089981 */ /* 0x000ea8000c2e1d00 */
[----:B------:R-:W3:Y:S01]  /*0b40*/  @!P1 LDG.E.EL.128 R4, [R12.64+0x10] ;  /* 0x000010240c049981 */ /* 0x000ee2000c2e1d00 */
[----:B--2---:R-:W-:Y:S02]  /*0b50*/  SEL R18, R8, RZ, !P1 ;  /* 0x000000ff08127207 */ /* 0x004fe40004800000 */
[----:B------:R-:W-:Y:S02]  /*0b60*/  SEL R17, R9, RZ, !P1 ;  /* 0x000000ff09117207 */ /* 0x000fe40004800000 */
[----:B------:R-:W-:Y:S02]  /*0b70*/  SEL R16, R10, RZ, !P1 ;  /* 0x000000ff0a107207 */ /* 0x000fe40004800000 */
[----:B------:R-:W-:-:S02]  /*0b80*/  SEL R2, R11, RZ, !P1 ;  /* 0x000000ff0b027207 */ /* 0x000fc40004800000 */
[----:B---3--:R-:W-:Y:S02]  /*0b90*/  SEL R26, R4, RZ, !P1 ;  /* 0x000000ff041a7207 */ /* 0x008fe40004800000 */
[----:B------:R-:W-:Y:S02]  /*0ba0*/  SEL R28, R5, RZ, !P1 ;  /* 0x000000ff051c7207 */ /* 0x000fe40004800000 */
[----:B------:R-:W-:Y:S02]  /*0bb0*/  SEL R29, R6, RZ, !P1 ;  /* 0x000000ff061d7207 */ /* 0x000fe40004800000 */
[----:B------:R-:W-:Y:S01]  /*0bc0*/  SEL R30, R7, RZ, !P1 ;  /* 0x000000ff071e7207 */ /* 0x000fe20004800000 */
[----:B------:R-:W-:Y:S05]  /*0bd0*/  @!P2 BRA `(.L_x_2) ;  /* 0x000001200000a947 */ /* 0x000fea0003800000 */
[----:B------:R-:W-:Y:S01]  /*0be0*/  UMOV UR8, 32@lo(assertMessage_1) ;  /* 0x0000000000087882 */ /* 0x000fe20000000000 */
[----:B------:R-:W-:Y:S01]  /*0bf0*/  MOV R8, 0x373 ;  /* 0x0000037300087802 */ /* 0x000fe20000000f00 */
[----:B------:R-:W-:Y:S01]  /*0c00*/  UMOV UR9, 32@hi(assertMessage_1) ;  /* 0x0000000000097882 */ /* 0x000fe20000000000 */
[----:B------:R-:W-:Y:S01]  /*0c10*/  MOV R12, 0x1 ;  /* 0x00000001000c7802 */ /* 0x000fe20000000f00 */
[----:B------:R-:W-:Y:S01]  /*0c20*/  UMOV UR6, 32@lo(assertFile_1) ;  /* 0x0000000000067882 */ /* 0x000fe20000000000 */
[----:B------:R-:W-:Y:S01]  /*0c30*/  IMAD.MOV.U32 R13, RZ, RZ, RZ ;  /* 0x000000ffff0d7224 */ /* 0x000fe200078e00ff */
[----:B------:R-:W-:Y:S01]  /*0c40*/  UMOV UR7, 32@hi(assertFile_1) ;  /* 0x0000000000077882 */ /* 0x000fe20000000000 */
[----:B------:R-:W-:Y:S01]  /*0c50*/  MOV R4, UR8 ;  /* 0x0000000800047c02 */ /* 0x000fe20008000f00 */
[----:B------:R-:W-:Y:S01]  /*0c60*/  UMOV UR4, 32@lo(assertFunc_1) ;  /* 0x0000000000047882 */ /* 0x000fe20000000000 */
[----:B------:R-:W-:Y:S01]  /*0c70*/  MOV R5, UR9 ;  /* 0x0000000900057c02 */ /* 0x000fe20008000f00 */
[----:B------:R-:W-:Y:S01]  /*0c80*/  UMOV UR5, 32@hi(assertFunc_1) ;  /* 0x0000000000057882 */ /* 0x000fe20000000000 */
[----:B------:R-:W-:Y:S01]  /*0c90*/  IMAD.U32 R6, RZ, RZ, UR6 ;  /* 0x00000006ff067e24 */ /* 0x000fe2000f8e00ff */
[----:B------:R-:W-:Y:S01]  /*0ca0*/  MOV R7, UR7 ;  /* 0x0000000700077c02 */ /* 0x000fe20008000f00 */
[----:B------:R-:W-:Y:S01]  /*0cb0*/  IMAD.U32 R11, RZ, RZ, UR5 ;  /* 0x00000005ff0b7e24 */ /* 0x000fe2000f8e00ff */
[----:B------:R-:W-:-:S02]  /*0cc0*/  MOV R10, UR4 ;  /* 0x00000004000a7c02 */ /* 0x000fc40008000f00 */
[----:B------:R-:W-:Y:S02]  /*0cd0*/  MOV R20, 32@lo((triton__0d1d2d3d4de5de + .L_x_2@srel)) ;  /* 0x0000000000147802 */ /* 0x000fe40000000f00 */
[----:B------:R-:W-:-:S04]  /*0ce0*/  MOV R21, 32@hi((triton__0d1d2d3d4de5de + .L_x_2@srel)) ;  /* 0x0000000000157802 */ /* 0x000fc80000000f00 */
[----:B-1----:R-:W-:Y:S05]  /*0cf0*/  CALL.ABS.NOINC `(__assertfail) ;  /* 0x0000000000007943 */ /* 0x002fea0003c00000 */
.L_x_2:
[----:B------:R-:W-:Y:S01]  /*0d00*/  ISETP.GE.U32.AND P0, PT, R19, 0x900, PT ;  /* 0x000009001300780c */ /* 0x000fe20003f06070 */
[----:B------:R-:W-:Y:S01]  /*0d10*/  CS2R R4, SRZ ;  /* 0x0000000000047805 */ /* 0x000fe2000001ff00 */
[----:B------:R-:W-:Y:S01]  /*0d20*/  LEA R14, P1, R27, R44, 0x2 ;  /* 0x0000002c1b0e7211 */ /* 0x000fe200078210ff */
[----:B------:R-:W-:Y:S01]  /*0d30*/  CS2R R6, SRZ ;  /* 0x0000000000067805 */ /* 0x000fe2000001ff00 */
[----:B------:R-:W-:Y:S02]  /*0d40*/  ISETP.NE.AND P6, PT, R31, RZ, PT ;  /* 0x000000ff1f00720c */ /* 0x000fe40003fc5270 */
[----:B------:R-:W-:Y:S02]  /*0d50*/  LEA.HI.X R15, R27, R45, RZ, 0x2, P1 ;  /* 0x0000002d1b0f7211 */ /* 0x000fe400008f14ff */
[----:B------:R-:W-:-:S05]  /*0d60*/  LEA R12, P1, R19, R38, 0x2 ;  /* 0x00000026130c7211 */ /* 0x000fca00078210ff */
[----:B------:R0:W2:Y:S01]  /*0d70*/  @!P0 LDG.E.EF.128 R4, [R14.64+0x10] ;  /* 0x000010240e048981 */ /* 0x0000a2000c0e1d00 */
[----:B------:R-:W-:Y:S01]  /*0d80*/  CS2R R8, SRZ ;  /* 0x0000000000087805 */ /* 0x000fe2000001ff00 */
[----:B------:R-:W-:Y:S01]  /*0d90*/  CS2R R10, SRZ ;  /* 0x00000000000a7805 */ /* 0x000fe2000001ff00 */
[----:B------:R-:W-:-:S05]  /*0da0*/  LEA.HI.X R13, R19, R37, RZ, 0x2, P1 ;  /* 0x00000025130d7211 */ /* 0x000fca00008f14ff */
[----:B------:R-:W3:Y:S01]  /*0db0*/  @!P0 LDG.E.EF.128 R8, [R12.64] ;  /* 0x000000240c088981 */ /* 0x000ee2000c0e1d00 */
[----:B------:R-:W-:Y:S01]  /*0dc0*/  FADD R3, R26, 1 ;  /* 0x3f8000001a037421 */ /* 0x000fe20000000000 */
[----:B0-----:R-:W-:Y:S01]  /*0dd0*/  FADD R15, R28, 1 ;  /* 0x3f8000001c0f7421 */ /* 0x001fe20000000000 */
[----:B------:R-:W-:Y:S01]  /*0de0*/  FADD R21, R30, 1 ;  /* 0x3f8000001e157421 */ /* 0x000fe20000000000 */
[----:B------:R-:W-:Y:S01]  /*0df0*/  FADD R17, R17, 1 ;  /* 0x3f80000011117421 */ /* 0x000fe20000000000 */
[----:B------:R-:W-:Y:S01]  /*0e00*/  FADD R14, R29, 1 ;  /* 0x3f8000001d0e7421 */ /* 0x000fe20000000000 */
        /* <DEDUP_REMOVED lines=8> */
[C---:B-1----:R-:W-:Y:S01]  /*0e90*/  FMUL R4, R23.reuse, R4 ;  /* 0x0000000417047220 */ /* 0x042fe20000400000 */
[----:B------:R-:W-:Y:S01]  /*0ea0*/  FMUL R6, R6, 48 ;  /* 0x4240000006067820 */ /* 0x000fe20000400000 */
[C---:B------:R-:W-:Y:S01]  /*0eb0*/  FMUL R0, R23.reuse, R0 ;  /* 0x0000000017007220 */ /* 0x040fe20000400000 */
[C---:B------:R-:W-:Y:S01]  /*0ec0*/  FMUL R12, R23.reuse, R12 ;  /* 0x0000000c170c7220 */ /* 0x040fe20000400000 */
[----:B------:R-:W-:Y:S01]  /*0ed0*/  SEL R10, R10, RZ, !P0 ;  /* 0x000000ff0a0a7207 */ /* 0x000fe20004000000 */
[----:B------:R-:W-:Y:S01]  /*0ee0*/  FMUL R7, R23, R6 ;  /* 0x0000000617077220 */ /* 0x000fe20000400000 */
[----:B------:R-:W-:Y:S01]  /*0ef0*/  FMUL R6, R4, R3 ;  /* 0x0000000304067220 */ /* 0x000fe20000400000 */
[----:B------:R-:W-:Y:S01]  /*0f00*/  FMUL R3, R0, R15 ;  /* 0x0000000f00037220 */ /* 0x000fe20000400000 */
[----:B------:R-:W-:Y:S01]  /*0f10*/  FMUL R0, R12, R21 ;  /* 0x000000150c007220 */ /* 0x000fe20000400000 */
[----:B------:R-:W-:Y:S01]  /*0f20*/  SEL R4, R9, RZ, !P0 ;  /* 0x000000ff09047207 */ /* 0x000fe20004000000 */
[----:B------:R-:W-:Y:S01]  /*0f30*/  FADD R5, R18, 1 ;  /* 0x3f80000012057421 */ /* 0x000fe20000000000 */
[----:B------:R-:W-:Y:S01]  /*0f40*/  SEL R12, R11, RZ, !P0 ;  /* 0x000000ff0b0c7207 */ /* 0x000fe20004000000 */
[----:B------:R-:W-:Y:S01]  /*0f50*/  FADD R11, R2, 1 ;  /* 0x3f800000020b7421 */ /* 0x000fe20000000000 */
[----:B------:R-:W-:Y:S01]  /*0f60*/  FMUL R2, R8, 48 ;  /* 0x4240000008027820 */ /* 0x000fe20000400000 */
[----:B------:R-:W-:Y:S01]  /*0f70*/  FMUL R4, R4, 48 ;  /* 0x4240000004047820 */ /* 0x000fe20000400000 */
[----:B------:R-:W-:Y:S01]  /*0f80*/  FMUL R8, R10, 48 ;  /* 0x424000000a087820 */ /* 0x000fe20000400000 */
[----:B------:R-:W-:Y:S01]  /*0f90*/  FMUL R10, R12, 48 ;  /* 0x424000000c0a7820 */ /* 0x000fe20000400000 */
[C---:B------:R-:W-:Y:S01]  /*0fa0*/  FMUL R2, R23.reuse, R2 ;  /* 0x0000000217027220 */ /* 0x040fe20000400000 */
[----:B------:R-:W-:Y:S01]  /*0fb0*/  FADD R9, R16, 1 ;  /* 0x3f80000010097421 */ /* 0x000fe20000000000 */
[C---:B------:R-:W-:Y:S01]  /*0fc0*/  FMUL R4, R23.reuse, R4 ;  /* 0x0000000417047220 */ /* 0x040fe20000400000 */
[C---:B------:R-:W-:Y:S01]  /*0fd0*/  FMUL R8, R23.reuse, R8 ;  /* 0x0000000817087220 */ /* 0x040fe20000400000 */
[----:B------:R-:W-:Y:S01]  /*0fe0*/  FMUL R10, R23, R10 ;  /* 0x0000000a170a7220 */ /* 0x000fe20000400000 */
[----:B------:R-:W-:Y:S01]  /*0ff0*/  FMUL R2, R2, R5 ;  /* 0x0000000502027220 */ /* 0x000fe20000400000 */
[----:B------:R-:W-:Y:S01]  /*1000*/  FMUL R17, R4, R17 ;  /* 0x0000001104117220 */ /* 0x000fe20000400000 */
[----:B------:R-:W-:Y:S01]  /*1010*/  FMUL R5, R8, R9 ;  /* 0x0000000908057220 */ /* 0x000fe20000400000 */
[----:B------:R-:W-:Y:S01]  /*1020*/  FMUL R7, R7, R14 ;  /* 0x0000000e07077220 */ /* 0x000fe20000400000 */
[----:B------:R-:W-:Y:S01]  /*1030*/  FMUL R10, R10, R11 ;  /* 0x0000000b0a0a7220 */ /* 0x000fe20000400000 */
[----:B------:R-:W-:Y:S01]  /*1040*/  F2FP.BF16.PACK_AB R6, R3, R6 ;  /* 0x000000060306723e */ /* 0x000fe200000010ff */
[----:B------:R-:W-:Y:S01]  /*1050*/  IMAD R3, R22, 0x900, R19 ;  /* 0x0000090016037824 */ /* 0x000fe200078e0213 */
[----:B------:R-:W-:-:S02]  /*1060*/  MOV R8, 0x2 ;  /* 0x0000000200087802 */ /* 0x000fc40000000f00 */
[----:B------:R-:W-:Y:S02]  /*1070*/  F2FP.BF16.PACK_AB R4, R17, R2 ;  /* 0x000000021104723e */ /* 0x000fe400000010ff */
[----:B------:R-:W-:Y:S01]  /*1080*/  F2FP.BF16.PACK_AB R7, R0, R7 ;  /* 0x000000070007723e */ /* 0x000fe200000010ff */
[----:B------:R-:W-:Y:S01]  /*1090*/  IMAD.WIDE R2, R3, R8, c[0x0][0x178] ;  /* 0x00005e0003027625 */ /* 0x000fe200078e0208 */
[----:B------:R-:W-:-:S05]  /*10a0*/  F2FP.BF16.PACK_AB R5, R10, R5 ;  /* 0x000000050a05723e */ /* 0x000fca00000010ff */
[----:B------:R0:W-:Y:S01]  /*10b0*/  @!P0 STG.E.128 [R2.64], R4 ;  /* 0x0000000402008986 */ /* 0x0001e2000c101d24 */
[----:B------:R-:W-:Y:S05]  /*10c0*/  @!P6 EXIT ;  /* 0x000000000000e94d */ /* 0x000fea0003800000 */
[----:B------:R-:W-:Y:S02]  /*10d0*/  PLOP3.LUT P0, PT, PT, PT, PT, 0x8, 0x0 ;  /* 0x000000000000781c */ /* 0x000fe40003f0e170 */
[----:B------:R-:W-:Y:S02]  /*10e0*/  MOV R27, 0x800 ;  /* 0x00000800001b7802 */ /* 0x000fe40000000f00 */
[----:B------:R-:W-:Y:S01]  /*10f0*/  P2R R31, PR, RZ, 0x1 ;  /* 0x00000001ff1f7803 */ /* 0x000fe20000000000 */
[----:B------:R-:W-:Y:S05]  /*1100*/  BRA `(.L_x_4) ;  /* 0xfffff95000007947 */ /* 0x000fea000383ffff */
.L_x_3:
[----:B------:R-:W-:Y:S01]  /*1110*/  MOV R6, R11 ;  /* 0x0000000b00067202 */ /* 0x000fe20000000f00 */
[----:B------:R-:W-:Y:S01]  /*1120*/  IMAD.MOV.U32 R3, RZ, RZ, 0x10 ;  /* 0x00000010ff037424 */ /* 0x000fe200078e00ff */
[----:B------:R-:W-:Y:S02]  /*1130*/  MOV R7, 0x1f ;  /* 0x0000001f00077802 */ /* 0x000fe40000000f00 */
[----:B------:R-:W-:-:S02]  /*1140*/  MOV R8, 0xffffffff ;  /* 0xffffffff00087802 */ /* 0x000fc40000000f00 */
[----:B------:R-:W-:-:S02]  /*1150*/  MOV R4, 0x1170 ;  /* 0x0000117000047802 */ /* 0x000fc40000000f00 */
[----:B------:R-:W-:Y:S05]  /*1160*/  CALL.REL.NOINC `($__internal_0_$__cuda_sm70_shflsync_bfly) ;  /* 0x0000012000007944 */ /* 0x000fea0003c00000 */
[----:B01----:R-:W-:Y:S01]  /*1170*/  FADD R6, R11, R0 ;  /* 0x000000000b067221 */ /* 0x003fe20000000000 */
[----:B------:R-:W-:Y:S01]  /*1180*/  IMAD.MOV.U32 R3, RZ, RZ, 0x8 ;  /* 0x00000008ff037424 */ /* 0x000fe200078e00ff */
[----:B------:R-:W-:-:S02]  /*1190*/  MOV R4, 0x11b0 ;  /* 0x000011b000047802 */ /* 0x000fc40000000f00 */
[----:B------:R-:W-:Y:S05]  /*11a0*/  CALL.REL.NOINC `($__internal_0_$__cuda_sm70_shflsync_bfly) ;  /* 0x000000e000007944 */ /* 0x000fea0003c00000 */
[----:B01----:R-:W-:Y:S01]  /*11b0*/  FADD R6, R6, R0 ;  /* 0x0000000006067221 */ /* 0x003fe20000000000 */
[----:B------:R-:W-:Y:S02]  /*11c0*/  MOV R3, 0x4 ;  /* 0x0000000400037802 */ /* 0x000fe40000000f00 */
[----:B------:R-:W-:-:S02]  /*11d0*/  MOV R4, 0x11f0 ;  /* 0x000011f000047802 */ /* 0x000fc40000000f00 */
[----:B------:R-:W-:Y:S05]  /*11e0*/  CALL.REL.NOINC `($__internal_0_$__cuda_sm70_shflsync_bfly) ;  /* 0x000000a000007944 */ /* 0x000fea0003c00000 */
[----:B01----:R-:W-:Y:S01]  /*11f0*/  FADD R6, R6, R0 ;  /* 0x0000000006067221 */ /* 0x003fe20000000000 */
[----:B------:R-:W-:Y:S02]  /*1200*/  MOV R3, 0x2 ;  /* 0x0000000200037802 */ /* 0x000fe40000000f00 */
[----:B------:R-:W-:-:S02]  /*1210*/  MOV R4, 0x1230 ;  /* 0x0000123000047802 */ /* 0x000fc40000000f00 */
[----:B------:R-:W-:Y:S05]  /*1220*/  CALL.REL.NOINC `($__internal_0_$__cuda_sm70_shflsync_bfly) ;  /* 0x0000006000007944 */ /* 0x000fea0003c00000 */
[----:B01----:R-:W-:Y:S01]  /*1230*/  FADD R6, R6, R0 ;  /* 0x0000000006067221 */ /* 0x003fe20000000000 */
[----:B------:R-:W-:Y:S01]  /*1240*/  IMAD.MOV.U32 R3, RZ, RZ, 0x1 ;  /* 0x00000001ff037424 */ /* 0x000fe200078e00ff */
[----:B------:R-:W-:-:S02]  /*1250*/  MOV R4, 0x1270 ;  /* 0x0000127000047802 */ /* 0x000fc40000000f00 */
[----:B------:R-:W-:Y:S05]  /*1260*/  CALL.REL.NOINC `($__internal_0_$__cuda_sm70_shflsync_bfly) ;  /* 0x0000002000007944 */ /* 0x000fea0003c00000 */
[----:B-1----:R-:W-:Y:S01]  /*1270*/  MOV R5, R0 ;  /* 0x0000000000057202 */ /* 0x002fe20000000f00 */
[----:B------:R-:W-:Y:S05]  /*1280*/  BRA `(.L_x_5) ;  /* 0xfffff65000007947 */ /* 0x000fea000383ffff */
        .weak           $__internal_0_$__cuda_sm70_shflsync_bfly
        .type           $__internal_0_$__cuda_sm70_shflsync_bfly,@function
        .size           $__internal_0_$__cuda_sm70_shflsync_bfly,(.L_x_7 - $__internal_0_$__cuda_sm70_shflsync_bfly)
$__internal_0_$__cuda_sm70_shflsync_bfly:
[----:B------:R-:W-:Y:S01]  /*1290*/  MOV R5, 0x0 ;  /* 0x0000000000057802 */ /* 0x000fe20000000f00 */
[----:B------:R-:W-:Y:S04]  /*12a0*/  WARPSYNC R8 ;  /* 0x0000000800007348 */ /* 0x000fe80003800000 */
[----:B------:R0:W1:Y:S01]  /*12b0*/  SHFL.BFLY PT, R0, R6, R3, R7 ;  /* 0x0c00000306007389 */ /* 0x00006200000e0007 */
[----:B------:R-:W-:Y:S05]  /*12c0*/  RET.REL.NODEC R4 `(triton__0d1d2d3d4de5de) ;  /* 0xffffed3004007950 */ /* 0x000fea0003c3ffff */
.L_x_6:
[----:B------:R-:W-:-:S00]  /*12d0*/  BRA `(.L_x_6) ;  /* 0xfffffff000007947 */ /* 0x000fc0000383ffff */
[----:B------:R-:W-:-:S00]  /*12e0*/  NOP ;  /* 0x0000000000007918 */ /* 0x000fc00000000000 */
        /* <DEDUP_REMOVED lines=9> */
.L_x_7:


//--------------------- .nv.global.init           --------------------------
	.section	.nv.global.init,"aw",@progbits
.nv.global.init:
	.type		_$_str,@object
	.size		_$_str,(assertFunc_1 - _$_str)
_$_str:
        /*0000*/ 	.byte	0x5f, 0x5f, 0x43, 0x55, 0x44, 0x41, 0x5f, 0x46, 0x54, 0x5a, 0x00
	.type		assertFunc_1,@object
	.size		assertFunc_1,(assertFunc_0 - assertFunc_1)
assertFunc_1:
        /*000b*/ 	.byte	0x5f, 0x63, 0x61, 0x6c, 0x6c, 0x5f, 0x77, 0x69, 0x74, 0x68, 0x5f, 0x66, 0x72, 0x61, 0x6d, 0x65
        /*001b*/ 	.byte	0x73, 0x5f, 0x72, 0x65, 0x6d, 0x6f, 0x76, 0x65, 0x64
	.type		assertFunc_0,@object
	.size		assertFunc_0,(assertFile_0 - assertFunc_0)
assertFunc_0:
        /*0024*/ 	.byte	0x5f, 0x63, 0x61, 0x6c, 0x6c, 0x5f, 0x77, 0x69, 0x74, 0x68, 0x5f, 0x66, 0x72, 0x61, 0x6d, 0x65
        /*0034*/ 	.byte	0x73, 0x5f, 0x72, 0x65, 0x6d, 0x6f, 0x76, 0x65, 0x64
	.type		assertFile_0,@object
	.size		assertFile_0,(assertFile_1 - assertFile_0)
assertFile_0:
        /*003d*/ 	.byte	0x3c, 0x66, 0x72, 0x6f, 0x7a, 0x65, 0x6e, 0x20, 0x69, 0x6d, 0x70, 0x6f, 0x72, 0x74, 0x6c, 0x69
        /*004d*/ 	.byte	0x62, 0x2e, 0x5f, 0x62, 0x6f, 0x6f, 0x74, 0x73, 0x74, 0x72, 0x61, 0x70, 0x5f, 0x65, 0x78, 0x74
        /*005d*/ 	.byte	0x65, 0x72, 0x6e, 0x61, 0x6c, 0x3e
	.type		assertFile_1,@object
	.size		assertFile_1,(assertMessage_0 - assertFile_1)
assertFile_1:
        /*0063*/ 	.byte	0x3c, 0x66, 0x72, 0x6f, 0x7a, 0x65, 0x6e, 0x20, 0x69, 0x6d, 0x70, 0x6f, 0x72, 0x74, 0x6c, 0x69
        /*0073*/ 	.byte	0x62, 0x2e, 0x5f, 0x62, 0x6f, 0x6f, 0x74, 0x73, 0x74, 0x72, 0x61, 0x70, 0x5f, 0x65, 0x78, 0x74
        /*0083*/ 	.byte	0x65, 0x72, 0x6e, 0x61, 0x6c, 0x3e
	.type		assertMessage_0,@object
	.size		assertMessage_0,(assertMessage_1 - assertMessage_0)
assertMessage_0:
        /*0089*/ 	.byte	0x69, 0x6e, 0x64, 0x65, 0x78, 0x20, 0x6f, 0x75, 0x74, 0x20, 0x6f, 0x66, 0x20, 0x62, 0x6f, 0x75
        /*0099*/ 	.byte	0x6e, 0x64, 0x73, 0x3a, 0x20, 0x30, 0x20, 0x3c, 0x3d, 0x20, 0x74, 0x6d, 0x70, 0x33, 0x20, 0x3c
        /*00a9*/ 	.byte	0x20, 0x32, 0x38, 0x38, 0x32, 0x35, 0x36
	.type		assertMessage_1,@object
	.size		assertMessage_1,(.L_2 - assertMessage_1)
assertMessage_1:
        /*00b0*/ 	.byte	0x69, 0x6e, 0x64, 0x65, 0x78, 0x20, 0x6f, 0x75, 0x74, 0x20, 0x6f, 0x66, 0x20, 0x62, 0x6f, 0x75
        /*00c0*/ 	.byte	0x6e, 0x64, 0x73, 0x3a, 0x20, 0x30, 0x20, 0x3c, 0x3d, 0x20, 0x74, 0x6d, 0x70, 0x31, 0x33, 0x20
        /*00d0*/ 	.byte	0x3c, 0x20, 0x32, 0x38, 0x38, 0x32, 0x35, 0x36
.L_2:


//--------------------- .nv.shared.triton__0d1d2d3d4de5de --------------------------
	.section	.nv.shared.triton__0d1d2d3d4de5de,"aw",@nobits
	.align	16


//--------------------- SYMBOLS --------------------------

	.type		__assertfail,@function
